	.headerflags	@"EF_CUDA_TEXMODE_UNIFIED EF_CUDA_64BIT_ADDRESS EF_CUDA_ACCELERATORS EF_CUDA_SM90 EF_CUDA_VIRTUAL_SM(EF_CUDA_SM90)"
	.elftype	@"ET_EXEC"


//--------------------- .nv.info                  --------------------------
	.section	.nv.info,"",@"SHT_CUDA_INFO"
	.align	4


	//----- nvinfo : EIATTR_REGCOUNT
	.align		4
        /*0000*/ 	.byte	0x04, 0x2f
        /*0002*/ 	.short	(.L_1 - .L_0)
	.align		4
.L_0:
        /*0004*/ 	.word	index@(triton_poi_fused_clone_0)
        /*0008*/ 	.word	0x00000011


	//----- nvinfo : EIATTR_MIN_STACK_SIZE
	.align		4
.L_1:
        /*000c*/ 	.byte	0x04, 0x12
        /*000e*/ 	.short	(.L_3 - .L_2)
	.align		4
.L_2:
        /*0010*/ 	.word	index@(triton_poi_fused_clone_0)
        /*0014*/ 	.word	0x00000000


	//----- nvinfo : EIATTR_FRAME_SIZE
	.align		4
.L_3:
        /*0018*/ 	.byte	0x04, 0x11
        /*001a*/ 	.short	(.L_5 - .L_4)
	.align		4
.L_4:
        /*001c*/ 	.word	index@(triton_poi_fused_clone_0)
        /*0020*/ 	.word	0x00000000


	//----- nvinfo : EIATTR_MIN_STACK_SIZE
	.align		4
.L_5:
        /*0024*/ 	.byte	0x04, 0x12
        /*0026*/ 	.short	(.L_7 - .L_6)
	.align		4
.L_6:
        /*0028*/ 	.word	index@(triton_poi_fused_clone_0)
        /*002c*/ 	.word	0x00000000
.L_7:


//--------------------- .nv.info.triton_poi_fused_clone_0 --------------------------
	.section	.nv.info.triton_poi_fused_clone_0,"",@"SHT_CUDA_INFO"
	.sectionflags	@""
	.align	4


	//----- nvinfo : EIATTR_CUDA_API_VERSION
	.align		4
        /*0000*/ 	.byte	0x04, 0x37
        /*0002*/ 	.short	(.L_9 - .L_8)
.L_8:
        /*0004*/ 	.word	0x0000007c


	//----- nvinfo : EIATTR_KPARAM_INFO
	.align		4
.L_9:
        /*0008*/ 	.byte	0x04, 0x17
        /*000a*/ 	.short	(.L_11 - .L_10)
.L_10:
        /*000c*/ 	.word	0x00000000
        /*0010*/ 	.short	0x0004
        /*0012*/ 	.short	0x001c
        /*0014*/ 	.byte	0x00, 0xf0, 0x11, 0x00


	//----- nvinfo : EIATTR_KPARAM_INFO
	.align		4
.L_11:
        /*0018*/ 	.byte	0x04, 0x17
        /*001a*/ 	.short	(.L_13 - .L_12)
.L_12:
        /*001c*/ 	.word	0x00000000
        /*0020*/ 	.short	0x0003
        /*0022*/ 	.short	0x0018
        /*0024*/ 	.byte	0x00, 0xf0, 0x11, 0x00


	//----- nvinfo : EIATTR_KPARAM_INFO
	.align		4
.L_13:
        /*0028*/ 	.byte	0x04, 0x17
        /*002a*/ 	.short	(.L_15 - .L_14)
.L_14:
        /*002c*/ 	.word	0x00000000
        /*0030*/ 	.short	0x0002
        /*0032*/ 	.short	0x0010
        /*0034*/ 	.byte	0x00, 0xf4, 0x21, 0x00


	//----- nvinfo : EIATTR_KPARAM_INFO
	.align		4
.L_15:
        /*0038*/ 	.byte	0x04, 0x17
        /*003a*/ 	.short	(.L_17 - .L_16)
.L_16:
        /*003c*/ 	.word	0x00000000
        /*0040*/ 	.short	0x0001
        /*0042*/ 	.short	0x0008
        /*0044*/ 	.byte	0x00, 0xf4, 0x21, 0x00


	//----- nvinfo : EIATTR_KPARAM_INFO
	.align		4
.L_17:
        /*0048*/ 	.byte	0x04, 0x17
        /*004a*/ 	.short	(.L_19 - .L_18)
.L_18:
        /*004c*/ 	.word	0x00000000
        /*0050*/ 	.short	0x0000
        /*0052*/ 	.short	0x0000
        /*0054*/ 	.byte	0x00, 0xf4, 0x21, 0x00


	//----- nvinfo : EIATTR_SPARSE_MMA_MASK
	.align		4
.L_19:
        /*0058*/ 	.byte	0x03, 0x50
        /*005a*/ 	.short	0x0000


	//----- nvinfo : EIATTR_MAXREG_COUNT
	.align		4
        /*005c*/ 	.byte	0x03, 0x1b
        /*005e*/ 	.short	0x00ff


	//----- nvinfo : EIATTR_EXIT_INSTR_OFFSETS
	.align		4
        /*0060*/ 	.byte	0x04, 0x1c
        /*0062*/ 	.short	(.L_21 - .L_20)


	//   ....[0]....
.L_20:
        /*0064*/ 	.word	0x00000340


	//   ....[1]....
        /*0068*/ 	.word	0x000003b0


	//----- nvinfo : EIATTR_REQNTID
	.align		4
.L_21:
        /*006c*/ 	.byte	0x04, 0x10
        /*006e*/ 	.short	(.L_23 - .L_22)
.L_22:
        /*0070*/ 	.word	0x00000080
        /*0074*/ 	.word	0x00000001
        /*0078*/ 	.word	0x00000001


	//----- nvinfo : EIATTR_CBANK_PARAM_SIZE
	.align		4
.L_23:
        /*007c*/ 	.byte	0x03, 0x19
        /*007e*/ 	.short	0x0020


	//----- nvinfo : EIATTR_PARAM_CBANK
	.align		4
        /*0080*/ 	.byte	0x04, 0x0a
        /*0082*/ 	.short	(.L_25 - .L_24)
	.align		4
.L_24:
        /*0084*/ 	.word	index@(.nv.constant0.triton_poi_fused_clone_0)
        /*0088*/ 	.short	0x0210
        /*008a*/ 	.short	0x0020


	//----- nvinfo : EIATTR_SW_WAR
	.align		4
.L_25:
        /*008c*/ 	.byte	0x04, 0x36
        /*008e*/ 	.short	(.L_27 - .L_26)
.L_26:
        /*0090*/ 	.word	0x00000008
.L_27:


//--------------------- .nv.callgraph             --------------------------
	.section	.nv.callgraph,"",@"SHT_CUDA_CALLGRAPH"
	.align	4
	.sectionentsize	8
	.align		4
        /*0000*/ 	.word	0x00000000
	.align		4
        /*0004*/ 	.word	0xffffffff
	.align		4
        /*0008*/ 	.word	0x00000000
	.align		4
        /*000c*/ 	.word	0xfffffffe
	.align		4
        /*0010*/ 	.word	0x00000000
	.align		4
        /*0014*/ 	.word	0xfffffffd
	.align		4
        /*0018*/ 	.word	0x00000000
	.align		4
        /*001c*/ 	.word	0xfffffffc


//--------------------- .text.triton_poi_fused_clone_0 --------------------------
	.section	.text.triton_poi_fused_clone_0,"ax",@progbits
	.sectionflags	@"SHF_BARRIERS=1"
	.align	128
        .global         triton_poi_fused_clone_0
        .type           triton_poi_fused_clone_0,@function
        .size           triton_poi_fused_clone_0,(.L_x_1 - triton_poi_fused_clone_0)
        .other          triton_poi_fused_clone_0,@"STO_CUDA_ENTRY STV_DEFAULT"
triton_poi_fused_clone_0:
.text.triton_poi_fused_clone_0:
[----:B------:R-:W0:Y:S02]  /*0000*/  LDC R1, c[0x0][0x28] ;  /* 0x00000a00ff017b82 */ /* 0x000e240000000800 */
[----:B------:R-:W1:Y:S01]  /*0010*/  S2R R7, SR_CTAID.Y ;  /* 0x0000000000077919 */ /* 0x000e620000002600 */
[----:B------:R-:W2:Y:S01]  /*0020*/  LDC.64 R4, c[0x0][0x218] ;  /* 0x00008600ff047b82 */ /* 0x000ea20000000a00 */
[----:B------:R-:W-:Y:S01]  /*0030*/  ULDC.64 UR6, c[0x0][0x208] ;  /* 0x0000820000067ab9 */ /* 0x000fe20000000a00 */
[----:B------:R-:W3:Y:S01]  /*0040*/  S2R R8, SR_TID.X ;  /* 0x0000000000087919 */ /* 0x000ee20000002100 */
[----:B------:R-:W4:Y:S05]  /*0050*/  S2R R6, SR_CTAID.X ;  /* 0x0000000000067919 */ /* 0x000f2a0000002500 */
[----:B------:R-:W5:Y:S01]  /*0060*/  LDC.64 R2, c[0x0][0x210] ;  /* 0x00008400ff027b82 */ /* 0x000f620000000a00 */
[----:B-1----:R-:W-:-:S02]  /*0070*/  IMAD.SHL.U32 R7, R7, 0x40, RZ ;  /* 0x0000004007077824 */ /* 0x002fc400078e00ff */
[----:B---3--:R-:W-:Y:S01]  /*0080*/  IMAD.SHL.U32 R0, R8, 0x2, RZ ;  /* 0x0000000208007824 */ /* 0x008fe200078e00ff */
[----:B------:R-:W-:-:S04]  /*0090*/  SHF.R.U32.HI R11, RZ, 0x5, R8 ;  /* 0x00000005ff0b7819 */ /* 0x000fc80000011608 */
[----:B------:R-:W-:-:S04]  /*00a0*/  LOP3.LUT R10, R7, 0x3e, R0, 0xf8, !PT ;  /* 0x0000003e070a7812 */ /* 0x000fc800078ef800 */
[----:B------:R-:W-:-:S04]  /*00b0*/  SHF.R.S32.HI R9, RZ, 0x1f, R10 ;  /* 0x0000001fff097819 */ /* 0x000fc8000001140a */
[----:B------:R-:W-:Y:S01]  /*00c0*/  LEA.HI R12, R9, R10, RZ, 0x4 ;  /* 0x0000000a090c7211 */ /* 0x000fe200078f20ff */
[----:B----4-:R-:W-:Y:S01]  /*00d0*/  IMAD.SHL.U32 R9, R6, 0x4, RZ ;  /* 0x0000000406097824 */ /* 0x010fe200078e00ff */
[----:B------:R-:W-:Y:S02]  /*00e0*/  SGXT.U32 R6, R11, 0x2 ;  /* 0x000000020b06781a */ /* 0x000fe40000000000 */
[C---:B------:R-:W-:Y:S01]  /*00f0*/  LOP3.LUT R13, R12.reuse, 0xfffffff0, RZ, 0xc0, !PT ;  /* 0xfffffff00c0d7812 */ /* 0x040fe200078ec0ff */
[----:B------:R-:W-:Y:S01]  /*0100*/  IMAD.SHL.U32 R14, R12, 0x4, RZ ;  /* 0x000000040c0e7824 */ /* 0x000fe200078e00ff */
[----:B------:R-:W-:-:S03]  /*0110*/  LOP3.LUT R11, R9, R6, RZ, 0xfc, !PT ;  /* 0x00000006090b7212 */ /* 0x000fc600078efcff */
[----:B------:R-:W-:Y:S01]  /*0120*/  IMAD.IADD R12, R10, 0x1, -R13 ;  /* 0x000000010a0c7824 */ /* 0x000fe200078e0a0d */
[C---:B------:R-:W-:Y:S02]  /*0130*/  ISETP.GE.AND P1, PT, R11.reuse, 0x4, PT ;  /* 0x000000040b00780c */ /* 0x040fe40003f26270 */
[----:B------:R-:W-:Y:S01]  /*0140*/  LOP3.LUT R13, R14, 0xffffffc0, RZ, 0xc0, !PT ;  /* 0xffffffc00e0d7812 */ /* 0x000fe200078ec0ff */
[C---:B------:R-:W-:Y:S01]  /*0150*/  IMAD R12, R11.reuse, 0x10, R12 ;  /* 0x000000100b0c7824 */ /* 0x040fe200078e020c */
[----:B------:R-:W-:Y:S01]  /*0160*/  ISETP.LT.AND P0, PT, R10, 0x40, !P1 ;  /* 0x000000400a00780c */ /* 0x000fe20004f01270 */
[----:B--2---:R-:W-:-:S04]  /*0170*/  IMAD.WIDE R10, R11, 0x4, R4 ;  /* 0x000000040b0a7825 */ /* 0x004fc800078e0204 */
[----:B------:R-:W-:Y:S02]  /*0180*/  IMAD.IADD R13, R12, 0x1, R13 ;  /* 0x000000010c0d7824 */ /* 0x000fe400078e020d */
[----:B------:R-:W-:Y:S02]  /*0190*/  IMAD.MOV.U32 R12, RZ, RZ, RZ ;  /* 0x000000ffff0c7224 */ /* 0x000fe400078e00ff */
[----:B-----5:R-:W-:Y:S01]  /*01a0*/  IMAD.WIDE R4, R13, 0x4, R2 ;  /* 0x000000040d047825 */ /* 0x020fe200078e0202 */
[----:B------:R-:W-:-:S03]  /*01b0*/  CS2R R2, SRZ ;  /* 0x0000000000027805 */ /* 0x000fc6000001ff00 */
[----:B------:R1:W2:Y:S04]  /*01c0*/  @!P1 LDG.E.EL R12, desc[UR6][R10.64] ;  /* 0x000000060a0c9981 */ /* 0x0002a8000c2e1900 */
[----:B------:R-:W2:Y:S01]  /*01d0*/  @P0 LDG.E.EL.64 R2, desc[UR6][R4.64] ;  /* 0x0000000604020981 */ /* 0x000ea2000c2e1b00 */
[----:B------:R-:W3:Y:S01]  /*01e0*/  S2UR UR5, SR_CgaCtaId ;  /* 0x00000000000579c3 */ /* 0x000ee20000008800 */
[----:B------:R-:W-:Y:S01]  /*01f0*/  IMAD.SHL.U32 R13, R8, 0x8, RZ ;  /* 0x00000008080d7824 */ /* 0x000fe200078e00ff */
[----:B------:R-:W-:Y:S01]  /*0200*/  UMOV UR4, 0x400 ;  /* 0x0000040000047882 */ /* 0x000fe20000000000 */
[----:B------:R-:W-:Y:S02]  /*0210*/  SHF.R.U32.HI R8, RZ, 0x1, R8 ;  /* 0x00000001ff087819 */ /* 0x000fe40000011608 */
[----:B------:R-:W-:-:S02]  /*0220*/  LOP3.LUT R9, R9, 0x2, R0, 0xf8, !PT ;  /* 0x0000000209097812 */ /* 0x000fc400078ef800 */
[----:B------:R-:W-:Y:S02]  /*0230*/  LOP3.LUT R14, R13, 0xf8, RZ, 0xc0, !PT ;  /* 0x000000f80d0e7812 */ /* 0x000fe400078ec0ff */
[----:B------:R-:W-:Y:S02]  /*0240*/  LOP3.LUT R6, R6, 0xf8, R13, 0xf8, !PT ;  /* 0x000000f806067812 */ /* 0x000fe400078ef80d */
[----:B------:R-:W-:Y:S02]  /*0250*/  SGXT.U32 R8, R8, 0x6 ;  /* 0x000000060808781a */ /* 0x000fe40000000000 */
[----:B------:R-:W-:Y:S02]  /*0260*/  ISETP.GE.AND P0, PT, R9, 0x4, PT ;  /* 0x000000040900780c */ /* 0x000fe40003f06270 */
[----:B------:R-:W-:Y:S02]  /*0270*/  LOP3.LUT R8, R7, R8, RZ, 0xfc, !PT ;  /* 0x0000000807087212 */ /* 0x000fe400078efcff */
[----:B------:R-:W-:-:S02]  /*0280*/  LOP3.LUT R0, R0, 0xfc, RZ, 0xc0, !PT ;  /* 0x000000fc00007812 */ /* 0x000fc400078ec0ff */
[----:B------:R-:W-:Y:S02]  /*0290*/  ISETP.LT.AND P0, PT, R8, 0x40, !P0 ;  /* 0x000000400800780c */ /* 0x000fe40004701270 */
[----:B------:R-:W-:Y:S01]  /*02a0*/  LOP3.LUT R13, R13, 0x3f8, RZ, 0xc0, !PT ;  /* 0x000003f80d0d7812 */ /* 0x000fe200078ec0ff */
[----:B---3--:R-:W-:-:S06]  /*02b0*/  UPRMT UR4, UR5, 0x654, UR4 ;  /* 0x0000065405047896 */ /* 0x008fcc0008000004 */
[----:B-1----:R-:W-:Y:S01]  /*02c0*/  VIADD R11, R14, UR4 ;  /* 0x000000040e0b7c36 */ /* 0x002fe20008000000 */
[----:B------:R-:W-:-:S03]  /*02d0*/  IADD3 R0, R13, UR4, R0 ;  /* 0x000000040d007c10 */ /* 0x000fc6000fffe000 */
[----:B------:R-:W-:Y:S02]  /*02e0*/  IMAD R6, R6, 0x4, R11 ;  /* 0x0000000406067824 */ /* 0x000fe400078e020b */
[C---:B--2---:R-:W-:Y:S01]  /*02f0*/  FADD R2, R12.reuse, R2 ;  /* 0x000000020c027221 */ /* 0x044fe20000000000 */
[----:B------:R-:W-:-:S04]  /*0300*/  FADD R3, R12, R3 ;  /* 0x000000030c037221 */ /* 0x000fc80000000000 */
[----:B------:R1:W-:Y:S04]  /*0310*/  STS [R6], R2 ;  /* 0x0000000206007388 */ /* 0x0003e80000000800 */
[----:B------:R1:W-:Y:S01]  /*0320*/  STS [R6+0x14], R3 ;  /* 0x0000140306007388 */ /* 0x0003e20000000800 */
[----:B------:R-:W-:Y:S06]  /*0330*/  BAR.SYNC.DEFER_BLOCKING 0x0 ;  /* 0x0000000000007b1d */ /* 0x000fec0000010000 */
[----:B-1----:R-:W-:Y:S05]  /*0340*/  @!P0 EXIT ;  /* 0x000000000000894d */ /* 0x002fea0003800000 */
[----:B------:R-:W-:Y:S01]  /*0350*/  LDS R4, [R0] ;  /* 0x0000000000047984 */ /* 0x000fe20000000800 */
[----:B------:R-:W0:Y:S01]  /*0360*/  LDC.64 R2, c[0x0][0x220] ;  /* 0x00008800ff027b82 */ /* 0x000e220000000a00 */
[----:B------:R-:W-:Y:S02]  /*0370*/  IMAD R9, R8, 0x4, R9 ;  /* 0x0000000408097824 */ /* 0x000fe400078e0209 */
[----:B------:R-:W1:Y:S02]  /*0380*/  LDS R5, [R0+0x4] ;  /* 0x0000040000057984 */ /* 0x000e640000000800 */
[----:B0-----:R-:W-:-:S05]  /*0390*/  IMAD.WIDE R2, R9, 0x4, R2 ;  /* 0x0000000409027825 */ /* 0x001fca00078e0202 */
[----:B-1----:R-:W-:Y:S01]  /*03a0*/  STG.E.64 desc[UR6][R2.64], R4 ;  /* 0x0000000402007986 */ /* 0x002fe2000c101b06 */
[----:B------:R-:W-:Y:S05]  /*03b0*/  EXIT ;  /* 0x000000000000794d */ /* 0x000fea0003800000 */
.L_x_0:
[----:B------:R-:W-:-:S00]  /*03c0*/  BRA `(.L_x_0) ;  /* 0xfffffffc00fc7947 */ /* 0x000fc0000383ffff */
[----:B------:R-:W-:-:S00]  /*03d0*/  NOP ;  /* 0x0000000000007918 */ /* 0x000fc00000000000 */
        /* <DEDUP_REMOVED lines=10> */
.L_x_1:


//--------------------- .nv.shared.triton_poi_fused_clone_0 --------------------------
	.section	.nv.shared.triton_poi_fused_clone_0,"aw",@nobits
	.sectionflags	@""
	.align	16
	.zero		1024


//--------------------- .nv.constant0.triton_poi_fused_clone_0 --------------------------
	.section	.nv.constant0.triton_poi_fused_clone_0,"a",@progbits
	.sectionflags	@""
	.align	4
.nv.constant0.triton_poi_fused_clone_0:
	.zero		560
